	.headerflags	@"EF_CUDA_TEXMODE_UNIFIED EF_CUDA_64BIT_ADDRESS EF_CUDA_ACCELERATORS EF_CUDA_SM90 EF_CUDA_VIRTUAL_SM(EF_CUDA_SM90)"
	.elftype	@"ET_EXEC"


//--------------------- .nv.info                  --------------------------
	.section	.nv.info,"",@"SHT_CUDA_INFO"
	.align	4


	//----- nvinfo : EIATTR_REGCOUNT
	.align		4
        /*0000*/ 	.byte	0x04, 0x2f
        /*0002*/ 	.short	(.L_3 - .L_2)
	.align		4
.L_2:
        /*0004*/ 	.word	index@(triton_poi_fused__native_batch_norm_legit_no_training_constant_pad_nd_46)
        /*0008*/ 	.word	0x00000015


	//----- nvinfo : EIATTR_MIN_STACK_SIZE
	.align		4
.L_3:
        /*000c*/ 	.byte	0x04, 0x12
        /*000e*/ 	.short	(.L_5 - .L_4)
	.align		4
.L_4:
        /*0010*/ 	.word	index@(triton_poi_fused__native_batch_norm_legit_no_training_constant_pad_nd_46)
        /*0014*/ 	.word	0x00000000


	//----- nvinfo : EIATTR_FRAME_SIZE
	.align		4
.L_5:
        /*0018*/ 	.byte	0x04, 0x11
        /*001a*/ 	.short	(.L_7 - .L_6)
	.align		4
.L_6:
        /*001c*/ 	.word	index@(triton_poi_fused__native_batch_norm_legit_no_training_constant_pad_nd_46)
        /*0020*/ 	.word	0x00000000


	//----- nvinfo : EIATTR_MIN_STACK_SIZE
	.align		4
.L_7:
        /*0024*/ 	.byte	0x04, 0x12
        /*0026*/ 	.short	(.L_9 - .L_8)
	.align		4
.L_8:
        /*0028*/ 	.word	index@(triton_poi_fused__native_batch_norm_legit_no_training_constant_pad_nd_46)
        /*002c*/ 	.word	0x00000000
.L_9:


//--------------------- .nv.info.triton_poi_fused__native_batch_norm_legit_no_training_constant_pad_nd_46 --------------------------
	.section	.nv.info.triton_poi_fused__native_batch_norm_legit_no_training_constant_pad_nd_46,"",@"SHT_CUDA_INFO"
	.sectionflags	@""
	.align	4


	//----- nvinfo : EIATTR_CUDA_API_VERSION
	.align		4
        /*0000*/ 	.byte	0x04, 0x37
        /*0002*/ 	.short	(.L_11 - .L_10)
.L_10:
        /*0004*/ 	.word	0x0000007c


	//----- nvinfo : EIATTR_KPARAM_INFO
	.align		4
.L_11:
        /*0008*/ 	.byte	0x04, 0x17
        /*000a*/ 	.short	(.L_13 - .L_12)
.L_12:
        /*000c*/ 	.word	0x00000000
        /*0010*/ 	.short	0x0006
        /*0012*/ 	.short	0x0030
        /*0014*/ 	.byte	0x00, 0xf0, 0x11, 0x00


	//----- nvinfo : EIATTR_KPARAM_INFO
	.align		4
.L_13:
        /*0018*/ 	.byte	0x04, 0x17
        /*001a*/ 	.short	(.L_15 - .L_14)
.L_14:
        /*001c*/ 	.word	0x00000000
        /*0020*/ 	.short	0x0005
        /*0022*/ 	.short	0x0028
        /*0024*/ 	.byte	0x00, 0xf4, 0x21, 0x00


	//----- nvinfo : EIATTR_KPARAM_INFO
	.align		4
.L_15:
        /*0028*/ 	.byte	0x04, 0x17
        /*002a*/ 	.short	(.L_17 - .L_16)
.L_16:
        /*002c*/ 	.word	0x00000000
        /*0030*/ 	.short	0x0004
        /*0032*/ 	.short	0x0020
        /*0034*/ 	.byte	0x00, 0xf4, 0x21, 0x00


	//----- nvinfo : EIATTR_KPARAM_INFO
	.align		4
.L_17:
        /*0038*/ 	.byte	0x04, 0x17
        /*003a*/ 	.short	(.L_19 - .L_18)
.L_18:
        /*003c*/ 	.word	0x00000000
        /*0040*/ 	.short	0x0003
        /*0042*/ 	.short	0x0018
        /*0044*/ 	.byte	0x00, 0xf4, 0x21, 0x00


	//----- nvinfo : EIATTR_KPARAM_INFO
	.align		4
.L_19:
        /*0048*/ 	.byte	0x04, 0x17
        /*004a*/ 	.short	(.L_21 - .L_20)
.L_20:
        /*004c*/ 	.word	0x00000000
        /*0050*/ 	.short	0x0002
        /*0052*/ 	.short	0x0010
        /*0054*/ 	.byte	0x00, 0xf4, 0x21, 0x00


	//----- nvinfo : EIATTR_KPARAM_INFO
	.align		4
.L_21:
        /*0058*/ 	.byte	0x04, 0x17
        /*005a*/ 	.short	(.L_23 - .L_22)
.L_22:
        /*005c*/ 	.word	0x00000000
        /*0060*/ 	.short	0x0001
        /*0062*/ 	.short	0x0008
        /*0064*/ 	.byte	0x00, 0xf4, 0x21, 0x00


	//----- nvinfo : EIATTR_KPARAM_INFO
	.align		4
.L_23:
        /*0068*/ 	.byte	0x04, 0x17
        /*006a*/ 	.short	(.L_25 - .L_24)
.L_24:
        /*006c*/ 	.word	0x00000000
        /*0070*/ 	.short	0x0000
        /*0072*/ 	.short	0x0000
        /*0074*/ 	.byte	0x00, 0xf4, 0x21, 0x00


	//----- nvinfo : EIATTR_SPARSE_MMA_MASK
	.align		4
.L_25:
        /*0078*/ 	.byte	0x03, 0x50
        /*007a*/ 	.short	0x0000


	//----- nvinfo : EIATTR_MAXREG_COUNT
	.align		4
        /*007c*/ 	.byte	0x03, 0x1b
        /*007e*/ 	.short	0x00ff


	//----- nvinfo : EIATTR_EXIT_INSTR_OFFSETS
	.align		4
        /*0080*/ 	.byte	0x04, 0x1c
        /*0082*/ 	.short	(.L_27 - .L_26)


	//   ....[0]....
.L_26:
        /*0084*/ 	.word	0x00000490


	//   ....[1]....
        /*0088*/ 	.word	0x000004b0


	//----- nvinfo : EIATTR_REQNTID
	.align		4
.L_27:
        /*008c*/ 	.byte	0x04, 0x10
        /*008e*/ 	.short	(.L_29 - .L_28)
.L_28:
        /*0090*/ 	.word	0x00000080
        /*0094*/ 	.word	0x00000001
        /*0098*/ 	.word	0x00000001


	//----- nvinfo : EIATTR_CBANK_PARAM_SIZE
	.align		4
.L_29:
        /*009c*/ 	.byte	0x03, 0x19
        /*009e*/ 	.short	0x0034


	//----- nvinfo : EIATTR_PARAM_CBANK
	.align		4
        /*00a0*/ 	.byte	0x04, 0x0a
        /*00a2*/ 	.short	(.L_31 - .L_30)
	.align		4
.L_30:
        /*00a4*/ 	.word	index@(.nv.constant0.triton_poi_fused__native_batch_norm_legit_no_training_constant_pad_nd_46)
        /*00a8*/ 	.short	0x0210
        /*00aa*/ 	.short	0x0034


	//----- nvinfo : EIATTR_SW_WAR
	.align		4
.L_31:
        /*00ac*/ 	.byte	0x04, 0x36
        /*00ae*/ 	.short	(.L_33 - .L_32)
.L_32:
        /*00b0*/ 	.word	0x00000008
.L_33:


//--------------------- .nv.callgraph             --------------------------
	.section	.nv.callgraph,"",@"SHT_CUDA_CALLGRAPH"
	.align	4
	.sectionentsize	8
	.align		4
        /*0000*/ 	.word	0x00000000
	.align		4
        /*0004*/ 	.word	0xffffffff
	.align		4
        /*0008*/ 	.word	0x00000000
	.align		4
        /*000c*/ 	.word	0xfffffffe
	.align		4
        /*0010*/ 	.word	0x00000000
	.align		4
        /*0014*/ 	.word	0xfffffffd
	.align		4
        /*0018*/ 	.word	0x00000000
	.align		4
        /*001c*/ 	.word	0xfffffffc


//--------------------- .nv.constant4             --------------------------
	.section	.nv.constant4,"a",@progbits
	.align	8
	.align		8
.nv.constant4:
        /*0000*/ 	.dword	_$_str
	.align		8
        /*0008*/ 	.dword	_$_str_$_2


//--------------------- .text.triton_poi_fused__native_batch_norm_legit_no_training_constant_pad_nd_46 --------------------------
	.section	.text.triton_poi_fused__native_batch_norm_legit_no_training_constant_pad_nd_46,"ax",@progbits
	.align	128
        .global         triton_poi_fused__native_batch_norm_legit_no_training_constant_pad_nd_46
        .type           triton_poi_fused__native_batch_norm_legit_no_training_constant_pad_nd_46,@function
        .size           triton_poi_fused__native_batch_norm_legit_no_training_constant_pad_nd_46,(.L_x_1 - triton_poi_fused__native_batch_norm_legit_no_training_constant_pad_nd_46)
        .other          triton_poi_fused__native_batch_norm_legit_no_training_constant_pad_nd_46,@"STO_CUDA_ENTRY STV_DEFAULT"
triton_poi_fused__native_batch_norm_legit_no_training_constant_pad_nd_46:
.text.triton_poi_fused__native_batch_norm_legit_no_training_constant_pad_nd_46:
[----:B------:R-:W0:Y:S02]  /*0000*/  LDC R1, c[0x0][0x28] ;  /* 0x00000a00ff017b82 */ /* 0x000e240000000800 */
[----:B------:R-:W1:Y:S01]  /*0010*/  S2R R0, SR_TID.X ;  /* 0x0000000000007919 */ /* 0x000e620000002100 */
[----:B------:R-:W2:Y:S01]  /*0020*/  LDC.64 R14, c[0x0][0x220] ;  /* 0x00008800ff0e7b82 */ /* 0x000ea20000000a00 */
[----:B------:R-:W-:Y:S01]  /*0030*/  IMAD.MOV.U32 R8, RZ, RZ, RZ ;  /* 0x000000ffff087224 */ /* 0x000fe200078e00ff */
[----:B------:R-:W-:Y:S01]  /*0040*/  ULDC.64 UR4, c[0x0][0x208] ;  /* 0x0000820000047ab9 */ /* 0x000fe20000000a00 */
[----:B------:R-:W3:Y:S05]  /*0050*/  S2R R3, SR_CTAID.X ;  /* 0x0000000000037919 */ /* 0x000eea0000002500 */
[----:B------:R-:W4:Y:S01]  /*0060*/  LDC.64 R12, c[0x0][0x210] ;  /* 0x00008400ff0c7b82 */ /* 0x000f220000000a00 */
[----:B-1----:R-:W-:-:S05]  /*0070*/  LOP3.LUT R0, R0, 0x7f, RZ, 0xc0, !PT ;  /* 0x0000007f00007812 */ /* 0x002fca00078ec0ff */
[----:B---3--:R-:W-:-:S04]  /*0080*/  IMAD R0, R3, 0x80, R0 ;  /* 0x0000008003007824 */ /* 0x008fc800078e0200 */
[----:B------:R-:W-:Y:S01]  /*0090*/  IMAD.HI R9, R0, 0x66666667, RZ ;  /* 0x6666666700097827 */ /* 0x000fe200078e02ff */
[----:B------:R-:W-:-:S04]  /*00a0*/  SHF.R.S32.HI R3, RZ, 0x1f, R0 ;  /* 0x0000001fff037819 */ /* 0x000fc80000011400 */
[----:B------:R-:W-:Y:S02]  /*00b0*/  LEA.HI R4, R3, R0, RZ, 0x5 ;  /* 0x0000000003047211 */ /* 0x000fe400078f28ff */
[----:B------:R-:W-:Y:S02]  /*00c0*/  SHF.R.U32.HI R2, RZ, 0x1f, R9 ;  /* 0x0000001fff027819 */ /* 0x000fe40000011609 */
[----:B------:R-:W-:Y:S02]  /*00d0*/  SHF.R.S32.HI R5, RZ, 0x5, R4 ;  /* 0x00000005ff057819 */ /* 0x000fe40000011404 */
[----:B------:R-:W-:Y:S02]  /*00e0*/  LEA.HI.SX32 R9, R9, R2, 0x1a ;  /* 0x0000000209097211 */ /* 0x000fe400078fd2ff */
[----:B------:R-:W-:Y:S01]  /*00f0*/  LOP3.LUT R11, R4, 0xffffffe0, RZ, 0xc0, !PT ;  /* 0xffffffe0040b7812 */ /* 0x000fe200078ec0ff */
[----:B------:R-:W-:-:S04]  /*0100*/  IMAD.HI R6, R5, 0x66666667, RZ ;  /* 0x6666666705067827 */ /* 0x000fc800078e02ff */
[----:B------:R-:W-:Y:S01]  /*0110*/  IMAD.HI R2, R9, 0x66666667, RZ ;  /* 0x6666666709027827 */ /* 0x000fe200078e02ff */
[----:B------:R-:W-:-:S03]  /*0120*/  SHF.R.S32.HI R7, RZ, 0x1, R6 ;  /* 0x00000001ff077819 */ /* 0x000fc60000011406 */
[----:B------:R-:W-:Y:S01]  /*0130*/  IMAD.IADD R11, R0, 0x1, -R11 ;  /* 0x00000001000b7824 */ /* 0x000fe200078e0a0b */
[----:B------:R-:W-:Y:S02]  /*0140*/  SHF.R.S32.HI R3, RZ, 0x1, R2 ;  /* 0x00000001ff037819 */ /* 0x000fe40000011402 */
[----:B------:R-:W-:Y:S01]  /*0150*/  LEA.HI R6, R6, R7, RZ, 0x1 ;  /* 0x0000000706067211 */ /* 0x000fe200078f08ff */
[----:B--2---:R-:W-:Y:S01]  /*0160*/  IMAD.WIDE R14, R11, 0x4, R14 ;  /* 0x000000040b0e7825 */ /* 0x004fe200078e020e */
[----:B------:R-:W-:-:S03]  /*0170*/  LEA.HI R2, R2, R3, RZ, 0x1 ;  /* 0x0000000302027211 */ /* 0x000fc600078f08ff */
[----:B------:R-:W-:Y:S02]  /*0180*/  IMAD R5, R6, -0x5, R5 ;  /* 0xfffffffb06057824 */ /* 0x000fe400078e0205 */
[----:B------:R-:W-:Y:S01]  /*0190*/  IMAD R10, R2, -0x5, R9 ;  /* 0xfffffffb020a7824 */ /* 0x000fe200078e0209 */
[----:B------:R-:W1:Y:S04]  /*01a0*/  LDC.64 R6, c[0x0][0x218] ;  /* 0x00008600ff067b82 */ /* 0x000e680000000a00 */
[----:B------:R-:W-:-:S04]  /*01b0*/  VIMNMX R5, R10, R5, !PT ;  /* 0x000000050a057248 */ /* 0x000fc80007fe0100 */
[----:B------:R-:W-:Y:S01]  /*01c0*/  ISETP.GE.AND P0, PT, R5, 0x4, PT ;  /* 0x000000040500780c */ /* 0x000fe20003f06270 */
[C---:B------:R-:W-:Y:S01]  /*01d0*/  IMAD.HI R16, R0.reuse, 0x51eb851f, RZ ;  /* 0x51eb851f00107827 */ /* 0x040fe200078e02ff */
[----:B------:R-:W2:Y:S02]  /*01e0*/  LDC.64 R4, c[0x0][0x228] ;  /* 0x00008a00ff047b82 */ /* 0x000ea40000000a00 */
[----:B------:R-:W-:-:S06]  /*01f0*/  ISETP.LT.AND P1, PT, R0, 0xc80, !P0 ;  /* 0x00000c800000780c */ /* 0x000fcc0004721270 */
[----:B------:R-:W3:Y:S07]  /*0200*/  LDC.64 R2, c[0x0][0x230] ;  /* 0x00008c00ff027b82 */ /* 0x000eee0000000a00 */
[----:B------:R5:W3:Y:S01]  /*0210*/  @P1 LDG.E.EL R8, desc[UR4][R14.64] ;  /* 0x000000040e081981 */ /* 0x000ae2000c2e1900 */
[----:B------:R-:W-:Y:S01]  /*0220*/  SHF.R.U32.HI R17, RZ, 0x1f, R16 ;  /* 0x0000001fff117819 */ /* 0x000fe20000011610 */
[----:B------:R-:W-:Y:S02]  /*0230*/  IMAD R18, R9, -0xa0, R0 ;  /* 0xffffff6009127824 */ /* 0x000fe400078e0200 */
[----:B------:R-:W-:Y:S01]  /*0240*/  IMAD.MOV.U32 R9, RZ, RZ, RZ ;  /* 0x000000ffff097224 */ /* 0x000fe200078e00ff */
[----:B------:R-:W-:Y:S01]  /*0250*/  LEA.HI R17, R16, R17, RZ, 0x18 ;  /* 0x0000001110117211 */ /* 0x000fe200078fc0ff */
[----:B-1----:R-:W-:-:S04]  /*0260*/  IMAD.WIDE R6, R11, 0x4, R6 ;  /* 0x000000040b067825 */ /* 0x002fc800078e0206 */
[----:B------:R-:W-:Y:S01]  /*0270*/  IMAD R17, R17, 0x200, R18 ;  /* 0x0000020011117824 */ /* 0x000fe200078e0212 */
[----:B------:R1:W3:Y:S01]  /*0280*/  @P1 LDG.E.EL R9, desc[UR4][R6.64] ;  /* 0x0000000406091981 */ /* 0x0002e2000c2e1900 */
[----:B-----5:R-:W-:-:S03]  /*0290*/  IMAD.MOV.U32 R14, RZ, RZ, RZ ;  /* 0x000000ffff0e7224 */ /* 0x020fc600078e00ff */
[----:B------:R-:W-:Y:S01]  /*02a0*/  LEA R17, R10, R17, 0x7 ;  /* 0x000000110a117211 */ /* 0x000fe200078e38ff */
[----:B--2---:R-:W-:-:S04]  /*02b0*/  IMAD.WIDE R4, R11, 0x4, R4 ;  /* 0x000000040b047825 */ /* 0x004fc800078e0204 */
[----:B----4-:R-:W-:Y:S01]  /*02c0*/  IMAD.WIDE R12, R17, 0x4, R12 ;  /* 0x00000004110c7825 */ /* 0x010fe200078e020c */
[----:B------:R-:W-:-:S03]  /*02d0*/  CS2R R16, SRZ ;  /* 0x0000000000107805 */ /* 0x000fc6000001ff00 */
[----:B---3--:R-:W-:Y:S01]  /*02e0*/  IMAD.WIDE R10, R11, 0x4, R2 ;  /* 0x000000040b0a7825 */ /* 0x008fe200078e0202 */
[----:B------:R-:W2:Y:S01]  /*02f0*/  @P1 LDG.E R14, desc[UR4][R12.64] ;  /* 0x000000040c0e1981 */ /* 0x000ea2000c1e1900 */
[----:B-1----:R-:W-:Y:S01]  /*0300*/  HFMA2.MMA R6, -RZ, RZ, 1.625, 0 ;  /* 0x3e800000ff067435 */ /* 0x002fe200000001ff */
[----:B------:R-:W1:Y:S02]  /*0310*/  LDC.64 R2, c[0x0][0x238] ;  /* 0x00008e00ff027b82 */ /* 0x000e640000000a00 */
[----:B------:R2:W3:Y:S04]  /*0320*/  @P1 LDG.E.EL R16, desc[UR4][R4.64] ;  /* 0x0000000404101981 */ /* 0x0004e8000c2e1900 */
[----:B------:R-:W4:Y:S01]  /*0330*/  @P1 LDG.E.EL R17, desc[UR4][R10.64] ;  /* 0x000000040a111981 */ /* 0x000f22000c2e1900 */
[----:B-1----:R-:W-:Y:S01]  /*0340*/  IMAD.WIDE R2, R0, 0x4, R2 ;  /* 0x0000000400027825 */ /* 0x002fe200078e0202 */
[----:B------:R-:W-:-:S05]  /*0350*/  SEL R8, R8, RZ, P1 ;  /* 0x000000ff08087207 */ /* 0x000fca0000800000 */
[----:B------:R-:W-:-:S04]  /*0360*/  FADD R8, R8, 9.9999997473787516356e-06 ;  /* 0x3727c5ac08087421 */ /* 0x000fc80000000000 */
[----:B------:R-:W1:Y:S02]  /*0370*/  MUFU.SQRT R15, R8 ;  /* 0x00000008000f7308 */ /* 0x000e640000002000 */
[C---:B-1----:R-:W-:Y:S02]  /*0380*/  FSETP.GT.AND P2, PT, R15.reuse, 8.50705917302346158658e+37, PT ;  /* 0x7e8000000f00780b */ /* 0x042fe40003f44000 */
[----:B------:R-:W-:-:S11]  /*0390*/  FSETP.GEU.AND P3, PT, R15, 1.175494350822287508e-38, PT ;  /* 0x008000000f00780b */ /* 0x000fd60003f6e000 */
[----:B------:R-:W-:-:S04]  /*03a0*/  @P2 FMUL R15, R15, 0.25 ;  /* 0x3e8000000f0f2820 */ /* 0x000fc80000400000 */
[----:B------:R-:W-:-:S06]  /*03b0*/  @!P3 FMUL R15, R15, 16777216 ;  /* 0x4b8000000f0fb820 */ /* 0x000fcc0000400000 */
[----:B------:R-:W1:Y:S01]  /*03c0*/  MUFU.RCP R15, R15 ;  /* 0x0000000f000f7308 */ /* 0x000e620000001000 */
[----:B------:R-:W-:Y:S02]  /*03d0*/  FSEL R6, R6, 1, P2 ;  /* 0x3f80000006067808 */ /* 0x000fe40001000000 */
[----:B--2---:R-:W-:Y:S02]  /*03e0*/  SEL R4, R14, RZ, P1 ;  /* 0x000000ff0e047207 */ /* 0x004fe40000800000 */
[----:B------:R-:W-:Y:S01]  /*03f0*/  SEL R9, R9, RZ, P1 ;  /* 0x000000ff09097207 */ /* 0x000fe20000800000 */
[----:B------:R-:W-:Y:S01]  /*0400*/  @!P3 FMUL R6, R6, 16777216 ;  /* 0x4b8000000606b820 */ /* 0x000fe20000400000 */
[----:B---3--:R-:W-:Y:S02]  /*0410*/  SEL R16, R16, RZ, P1 ;  /* 0x000000ff10107207 */ /* 0x008fe40000800000 */
[----:B----4-:R-:W-:Y:S02]  /*0420*/  SEL R17, R17, RZ, P1 ;  /* 0x000000ff11117207 */ /* 0x010fe40000800000 */
[----:B------:R-:W-:Y:S01]  /*0430*/  ISETP.GE.AND P1, PT, R0, 0xc80, PT ;  /* 0x00000c800000780c */ /* 0x000fe20003f26270 */
[----:B------:R-:W-:Y:S01]  /*0440*/  FADD R4, R4, -R9 ;  /* 0x8000000904047221 */ /* 0x000fe20000000000 */
[----:B-1----:R-:W-:-:S04]  /*0450*/  FMUL R5, R15, R6 ;  /* 0x000000060f057220 */ /* 0x002fc80000400000 */
[----:B------:R-:W-:-:S04]  /*0460*/  FMUL R4, R4, R5 ;  /* 0x0000000504047220 */ /* 0x000fc80000400000 */
[----:B------:R-:W-:-:S05]  /*0470*/  FFMA R17, R4, R16, R17 ;  /* 0x0000001004117223 */ /* 0x000fca0000000011 */
[----:B------:R-:W-:Y:S01]  /*0480*/  SEL R17, R17, RZ, !P0 ;  /* 0x000000ff11117207 */ /* 0x000fe20004000000 */
[----:B------:R-:W-:Y:S06]  /*0490*/  @P1 EXIT ;  /* 0x000000000000194d */ /* 0x000fec0003800000 */
[----:B------:R-:W-:Y:S01]  /*04a0*/  STG.E desc[UR4][R2.64], R17 ;  /* 0x0000001102007986 */ /* 0x000fe2000c101904 */
[----:B------:R-:W-:Y:S05]  /*04b0*/  EXIT ;  /* 0x000000000000794d */ /* 0x000fea0003800000 */
.L_x_0:
[----:B------:R-:W-:-:S00]  /*04c0*/  BRA `(.L_x_0) ;  /* 0xfffffffc00fc7947 */ /* 0x000fc0000383ffff */
[----:B------:R-:W-:-:S00]  /*04d0*/  NOP ;  /* 0x0000000000007918 */ /* 0x000fc00000000000 */
        /* <DEDUP_REMOVED lines=10> */
.L_x_1:


//--------------------- .nv.global.init           --------------------------
	.section	.nv.global.init,"aw",@progbits
.nv.global.init:
	.type		_$_str,@object
	.size		_$_str,(_$_str_$_2 - _$_str)
_$_str:
        /*0000*/ 	.byte	0x5f, 0x5f, 0x43, 0x55, 0x44, 0x41, 0x5f, 0x46, 0x54, 0x5a, 0x00
	.type		_$_str_$_2,@object
	.size		_$_str_$_2,(.L_1 - _$_str_$_2)
_$_str_$_2:
        /*000b*/ 	.byte	0x5f, 0x5f, 0x43, 0x55, 0x44, 0x41, 0x5f, 0x50, 0x52, 0x45, 0x43, 0x5f, 0x53, 0x51, 0x52, 0x54
        /*001b*/ 	.byte	0x00
.L_1:


//--------------------- .nv.constant0.triton_poi_fused__native_batch_norm_legit_no_training_constant_pad_nd_46 --------------------------
	.section	.nv.constant0.triton_poi_fused__native_batch_norm_legit_no_training_constant_pad_nd_46,"a",@progbits
	.sectionflags	@""
	.align	4
.nv.constant0.triton_poi_fused__native_batch_norm_legit_no_training_constant_pad_nd_46:
	.zero		580
